	.headerflags	@"EF_CUDA_TEXMODE_UNIFIED EF_CUDA_64BIT_ADDRESS EF_CUDA_ACCELERATORS EF_CUDA_SM90 EF_CUDA_VIRTUAL_SM(EF_CUDA_SM90)"
	.elftype	@"ET_EXEC"


//--------------------- .nv.info                  --------------------------
	.section	.nv.info,"",@"SHT_CUDA_INFO"
	.align	4


	//----- nvinfo : EIATTR_REGCOUNT
	.align		4
        /*0000*/ 	.byte	0x04, 0x2f
        /*0002*/ 	.short	(.L_1 - .L_0)
	.align		4
.L_0:
        /*0004*/ 	.word	index@(triton_per_fused_mv_0)
        /*0008*/ 	.word	0x00000020


	//----- nvinfo : EIATTR_MIN_STACK_SIZE
	.align		4
.L_1:
        /*000c*/ 	.byte	0x04, 0x12
        /*000e*/ 	.short	(.L_3 - .L_2)
	.align		4
.L_2:
        /*0010*/ 	.word	index@(triton_per_fused_mv_0)
        /*0014*/ 	.word	0x00000000


	//----- nvinfo : EIATTR_FRAME_SIZE
	.align		4
.L_3:
        /*0018*/ 	.byte	0x04, 0x11
        /*001a*/ 	.short	(.L_5 - .L_4)
	.align		4
.L_4:
        /*001c*/ 	.word	index@(triton_per_fused_mv_0)
        /*0020*/ 	.word	0x00000000


	//----- nvinfo : EIATTR_MIN_STACK_SIZE
	.align		4
.L_5:
        /*0024*/ 	.byte	0x04, 0x12
        /*0026*/ 	.short	(.L_7 - .L_6)
	.align		4
.L_6:
        /*0028*/ 	.word	index@(triton_per_fused_mv_0)
        /*002c*/ 	.word	0x00000000
.L_7:


//--------------------- .nv.info.triton_per_fused_mv_0 --------------------------
	.section	.nv.info.triton_per_fused_mv_0,"",@"SHT_CUDA_INFO"
	.sectionflags	@""
	.align	4


	//----- nvinfo : EIATTR_CUDA_API_VERSION
	.align		4
        /*0000*/ 	.byte	0x04, 0x37
        /*0002*/ 	.short	(.L_9 - .L_8)
.L_8:
        /*0004*/ 	.word	0x0000007c


	//----- nvinfo : EIATTR_KPARAM_INFO
	.align		4
.L_9:
        /*0008*/ 	.byte	0x04, 0x17
        /*000a*/ 	.short	(.L_11 - .L_10)
.L_10:
        /*000c*/ 	.word	0x00000000
        /*0010*/ 	.short	0x0004
        /*0012*/ 	.short	0x001c
        /*0014*/ 	.byte	0x00, 0xf0, 0x11, 0x00


	//----- nvinfo : EIATTR_KPARAM_INFO
	.align		4
.L_11:
        /*0018*/ 	.byte	0x04, 0x17
        /*001a*/ 	.short	(.L_13 - .L_12)
.L_12:
        /*001c*/ 	.word	0x00000000
        /*0020*/ 	.short	0x0003
        /*0022*/ 	.short	0x0018
        /*0024*/ 	.byte	0x00, 0xf0, 0x11, 0x00


	//----- nvinfo : EIATTR_KPARAM_INFO
	.align		4
.L_13:
        /*0028*/ 	.byte	0x04, 0x17
        /*002a*/ 	.short	(.L_15 - .L_14)
.L_14:
        /*002c*/ 	.word	0x00000000
        /*0030*/ 	.short	0x0002
        /*0032*/ 	.short	0x0010
        /*0034*/ 	.byte	0x00, 0xf4, 0x21, 0x00


	//----- nvinfo : EIATTR_KPARAM_INFO
	.align		4
.L_15:
        /*0038*/ 	.byte	0x04, 0x17
        /*003a*/ 	.short	(.L_17 - .L_16)
.L_16:
        /*003c*/ 	.word	0x00000000
        /*0040*/ 	.short	0x0001
        /*0042*/ 	.short	0x0008
        /*0044*/ 	.byte	0x00, 0xf4, 0x21, 0x00


	//----- nvinfo : EIATTR_KPARAM_INFO
	.align		4
.L_17:
        /*0048*/ 	.byte	0x04, 0x17
        /*004a*/ 	.short	(.L_19 - .L_18)
.L_18:
        /*004c*/ 	.word	0x00000000
        /*0050*/ 	.short	0x0000
        /*0052*/ 	.short	0x0000
        /*0054*/ 	.byte	0x00, 0xf4, 0x21, 0x00


	//----- nvinfo : EIATTR_SPARSE_MMA_MASK
	.align		4
.L_19:
        /*0058*/ 	.byte	0x03, 0x50
        /*005a*/ 	.short	0x0000


	//----- nvinfo : EIATTR_MAXREG_COUNT
	.align		4
        /*005c*/ 	.byte	0x03, 0x1b
        /*005e*/ 	.short	0x00ff


	//----- nvinfo : EIATTR_COOP_GROUP_MASK_REGIDS
	.align		4
        /*0060*/ 	.byte	0x04, 0x29
        /*0062*/ 	.short	(.L_21 - .L_20)


	//   ....[0]....
.L_20:
        /*0064*/ 	.word	0xffffffff


	//   ....[1]....
        /*0068*/ 	.word	0xffffffff


	//   ....[2]....
        /*006c*/ 	.word	0xffffffff


	//   ....[3]....
        /*0070*/ 	.word	0xffffffff


	//   ....[4]....
        /*0074*/ 	.word	0xffffffff


	//   ....[5]....
        /*0078*/ 	.word	0xffffffff


	//   ....[6]....
        /*007c*/ 	.word	0xffffffff


	//   ....[7]....
        /*0080*/ 	.word	0xffffffff


	//   ....[8]....
        /*0084*/ 	.word	0xffffffff


	//   ....[9]....
        /*0088*/ 	.word	0xffffffff


	//   ....[10]....
        /*008c*/ 	.word	0xffffffff


	//   ....[11]....
        /*0090*/ 	.word	0xffffffff


	//   ....[12]....
        /*0094*/ 	.word	0xffffffff


	//   ....[13]....
        /*0098*/ 	.word	0xffffffff


	//   ....[14]....
        /*009c*/ 	.word	0xffffffff


	//   ....[15]....
        /*00a0*/ 	.word	0xffffffff


	//   ....[16]....
        /*00a4*/ 	.word	0xffffffff


	//   ....[17]....
        /*00a8*/ 	.word	0xffffffff


	//   ....[18]....
        /*00ac*/ 	.word	0xffffffff


	//   ....[19]....
        /*00b0*/ 	.word	0xffffffff


	//----- nvinfo : EIATTR_COOP_GROUP_INSTR_OFFSETS
	.align		4
.L_21:
        /*00b4*/ 	.byte	0x04, 0x28
        /*00b6*/ 	.short	(.L_23 - .L_22)


	//   ....[0]....
.L_22:
        /*00b8*/ 	.word	0x00000570


	//   ....[1]....
        /*00bc*/ 	.word	0x00000580


	//   ....[2]....
        /*00c0*/ 	.word	0x00000590


	//   ....[3]....
        /*00c4*/ 	.word	0x000005a0


	//   ....[4]....
        /*00c8*/ 	.word	0x000005f0


	//   ....[5]....
        /*00cc*/ 	.word	0x00000600


	//   ....[6]....
        /*00d0*/ 	.word	0x00000610


	//   ....[7]....
        /*00d4*/ 	.word	0x00000620


	//   ....[8]....
        /*00d8*/ 	.word	0x00000670


	//   ....[9]....
        /*00dc*/ 	.word	0x00000680


	//   ....[10]....
        /*00e0*/ 	.word	0x00000690


	//   ....[11]....
        /*00e4*/ 	.word	0x000006a0


	//   ....[12]....
        /*00e8*/ 	.word	0x000006f0


	//   ....[13]....
        /*00ec*/ 	.word	0x00000700


	//   ....[14]....
        /*00f0*/ 	.word	0x00000710


	//   ....[15]....
        /*00f4*/ 	.word	0x00000720


	//   ....[16]....
        /*00f8*/ 	.word	0x00000770


	//   ....[17]....
        /*00fc*/ 	.word	0x00000780


	//   ....[18]....
        /*0100*/ 	.word	0x00000790


	//   ....[19]....
        /*0104*/ 	.word	0x000007a0


	//----- nvinfo : EIATTR_EXIT_INSTR_OFFSETS
	.align		4
.L_23:
        /*0108*/ 	.byte	0x04, 0x1c
        /*010a*/ 	.short	(.L_25 - .L_24)


	//   ....[0]....
.L_24:
        /*010c*/ 	.word	0x000008c0


	//   ....[1]....
        /*0110*/ 	.word	0x00000910


	//----- nvinfo : EIATTR_REQNTID
	.align		4
.L_25:
        /*0114*/ 	.byte	0x04, 0x10
        /*0116*/ 	.short	(.L_27 - .L_26)
.L_26:
        /*0118*/ 	.word	0x00000100
        /*011c*/ 	.word	0x00000001
        /*0120*/ 	.word	0x00000001


	//----- nvinfo : EIATTR_CBANK_PARAM_SIZE
	.align		4
.L_27:
        /*0124*/ 	.byte	0x03, 0x19
        /*0126*/ 	.short	0x0020


	//----- nvinfo : EIATTR_PARAM_CBANK
	.align		4
        /*0128*/ 	.byte	0x04, 0x0a
        /*012a*/ 	.short	(.L_29 - .L_28)
	.align		4
.L_28:
        /*012c*/ 	.word	index@(.nv.constant0.triton_per_fused_mv_0)
        /*0130*/ 	.short	0x0210
        /*0132*/ 	.short	0x0020


	//----- nvinfo : EIATTR_SW_WAR
	.align		4
.L_29:
        /*0134*/ 	.byte	0x04, 0x36
        /*0136*/ 	.short	(.L_31 - .L_30)
.L_30:
        /*0138*/ 	.word	0x00000008
.L_31:


//--------------------- .nv.callgraph             --------------------------
	.section	.nv.callgraph,"",@"SHT_CUDA_CALLGRAPH"
	.align	4
	.sectionentsize	8
	.align		4
        /*0000*/ 	.word	0x00000000
	.align		4
        /*0004*/ 	.word	0xffffffff
	.align		4
        /*0008*/ 	.word	0x00000000
	.align		4
        /*000c*/ 	.word	0xfffffffe
	.align		4
        /*0010*/ 	.word	0x00000000
	.align		4
        /*0014*/ 	.word	0xfffffffd
	.align		4
        /*0018*/ 	.word	0x00000000
	.align		4
        /*001c*/ 	.word	0xfffffffc


//--------------------- .text.triton_per_fused_mv_0 --------------------------
	.section	.text.triton_per_fused_mv_0,"ax",@progbits
	.sectionflags	@"SHF_BARRIERS=1"
	.align	128
        .global         triton_per_fused_mv_0
        .type           triton_per_fused_mv_0,@function
        .size           triton_per_fused_mv_0,(.L_x_1 - triton_per_fused_mv_0)
        .other          triton_per_fused_mv_0,@"STO_CUDA_ENTRY STV_DEFAULT"
triton_per_fused_mv_0:
.text.triton_per_fused_mv_0:
[----:B------:R-:W0:Y:S01]  /*0000*/  LDC R1, c[0x0][0x28] ;  /* 0x00000a00ff017b82 */ /* 0x000e220000000800 */
[----:B------:R-:W1:Y:S07]  /*0010*/  S2R R25, SR_TID.X ;  /* 0x0000000000197919 */ /* 0x000e6e0000002100 */
[----:B------:R-:W2:Y:S01]  /*0020*/  LDC.64 R12, c[0x0][0x218] ;  /* 0x00008600ff0c7b82 */ /* 0x000ea20000000a00 */
[----:B------:R-:W-:Y:S02]  /*0030*/  CS2R R8, SRZ ;  /* 0x0000000000087805 */ /* 0x000fe4000001ff00 */
[----:B------:R-:W-:Y:S01]  /*0040*/  CS2R R10, SRZ ;  /* 0x00000000000a7805 */ /* 0x000fe2000001ff00 */
[----:B------:R-:W3:Y:S01]  /*0050*/  S2R R0, SR_CTAID.X ;  /* 0x0000000000007919 */ /* 0x000ee20000002500 */
[----:B------:R-:W-:Y:S01]  /*0060*/  CS2R R4, SRZ ;  /* 0x0000000000047805 */ /* 0x000fe2000001ff00 */
[----:B------:R-:W-:-:S02]  /*0070*/  ULDC.64 UR6, c[0x0][0x208] ;  /* 0x0000820000067ab9 */ /* 0x000fc40000000a00 */
[----:B------:R-:W4:Y:S01]  /*0080*/  LDC.64 R26, c[0x0][0x210] ;  /* 0x00008400ff1a7b82 */ /* 0x000f220000000a00 */
[----:B-1----:R-:W-:Y:S01]  /*0090*/  IMAD.SHL.U32 R2, R25, 0x4, RZ ;  /* 0x0000000419027824 */ /* 0x002fe200078e00ff */
[----:B------:R-:W-:Y:S01]  /*00a0*/  SHF.R.U32.HI R3, RZ, 0x5, R25 ;  /* 0x00000005ff037819 */ /* 0x000fe20000011619 */
[----:B---3--:R-:W-:-:S03]  /*00b0*/  IMAD.SHL.U32 R0, R0, 0x20, RZ ;  /* 0x0000002000007824 */ /* 0x008fc600078e00ff */
[----:B------:R-:W-:Y:S02]  /*00c0*/  LOP3.LUT R2, R2, 0x7c, RZ, 0xc0, !PT ;  /* 0x0000007c02027812 */ /* 0x000fe400078ec0ff */
[----:B------:R-:W-:Y:S02]  /*00d0*/  SGXT.U32 R3, R3, 0x3 ;  /* 0x000000030303781a */ /* 0x000fe40000000000 */
[C---:B------:R-:W-:Y:S01]  /*00e0*/  ISETP.GE.U32.AND P4, PT, R2.reuse, 0x6c, PT ;  /* 0x0000006c0200780c */ /* 0x040fe20003f86070 */
[----:B--2---:R-:W-:Y:S01]  /*00f0*/  IMAD.WIDE.U32 R18, R2, 0x4, R12 ;  /* 0x0000000402127825 */ /* 0x004fe200078e000c */
[----:B------:R-:W-:Y:S02]  /*0100*/  LOP3.LUT R7, R0, R3, RZ, 0xfc, !PT ;  /* 0x0000000300077212 */ /* 0x000fe400078efcff */
[----:B------:R-:W-:Y:S02]  /*0110*/  LOP3.LUT R15, R0, 0x8, R3, 0xfe, !PT ;  /* 0x00000008000f7812 */ /* 0x000fe400078efe03 */
[C---:B------:R-:W-:Y:S01]  /*0120*/  ISETP.LT.AND P0, PT, R7.reuse, 0x40, !P4 ;  /* 0x000000400700780c */ /* 0x040fe20006701270 */
[----:B------:R-:W-:Y:S01]  /*0130*/  IMAD R17, R7, 0x6c, R2 ;  /* 0x0000006c07117824 */ /* 0x000fe200078e0202 */
[----:B------:R-:W-:-:S02]  /*0140*/  ISETP.LT.AND P1, PT, R15, 0x40, !P4 ;  /* 0x000000400f00780c */ /* 0x000fc40006721270 */
[----:B------:R-:W-:Y:S01]  /*0150*/  CS2R R6, SRZ ;  /* 0x0000000000067805 */ /* 0x000fe2000001ff00 */
[----:B----4-:R-:W-:Y:S01]  /*0160*/  IMAD.WIDE R16, R17, 0x4, R26 ;  /* 0x0000000411107825 */ /* 0x010fe200078e021a */
[----:B------:R-:W-:Y:S02]  /*0170*/  LOP3.LUT R21, R0, 0x18, R3, 0xfe, !PT ;  /* 0x0000001800157812 */ /* 0x000fe400078efe03 */
[----:B------:R-:W-:Y:S01]  /*0180*/  LOP3.LUT R3, R0, 0x10, R3, 0xfe, !PT ;  /* 0x0000001000037812 */ /* 0x000fe200078efe03 */
[----:B------:R-:W-:Y:S01]  /*0190*/  IMAD R29, R15, 0x6c, R2 ;  /* 0x0000006c0f1d7824 */ /* 0x000fe200078e0202 */
[----:B------:R1:W2:Y:S01]  /*01a0*/  @!P4 LDG.E.EL.128 R4, desc[UR6][R18.64] ;  /* 0x000000061204c981 */ /* 0x0002a2000c2e1d00 */
[----:B------:R-:W-:Y:S02]  /*01b0*/  CS2R R12, SRZ ;  /* 0x00000000000c7805 */ /* 0x000fe4000001ff00 */
[----:B------:R-:W-:Y:S01]  /*01c0*/  CS2R R14, SRZ ;  /* 0x00000000000e7805 */ /* 0x000fe2000001ff00 */
[----:B------:R-:W-:Y:S01]  /*01d0*/  IMAD.WIDE R28, R29, 0x4, R26 ;  /* 0x000000041d1c7825 */ /* 0x000fe200078e021a */
[----:B------:R3:W4:Y:S01]  /*01e0*/  @P0 LDG.E.128 R8, desc[UR6][R16.64] ;  /* 0x0000000610080981 */ /* 0x000722000c1e1d00 */
[----:B------:R-:W-:-:S02]  /*01f0*/  ISETP.LT.AND P2, PT, R3, 0x40, !P4 ;  /* 0x000000400300780c */ /* 0x000fc40006741270 */
[C---:B------:R-:W-:Y:S01]  /*0200*/  ISETP.LT.AND P3, PT, R21.reuse, 0x40, !P4 ;  /* 0x000000401500780c */ /* 0x040fe20006761270 */
[--C-:B------:R-:W-:Y:S01]  /*0210*/  IMAD R23, R21, 0x6c, R2.reuse ;  /* 0x0000006c15177824 */ /* 0x100fe200078e0202 */
[----:B------:R4:W5:Y:S01]  /*0220*/  @P1 LDG.E.128 R12, desc[UR6][R28.64] ;  /* 0x000000061c0c1981 */ /* 0x000962000c1e1d00 */
[----:B-1----:R-:W-:Y:S01]  /*0230*/  IMAD R19, R3, 0x6c, R2 ;  /* 0x0000006c03137824 */ /* 0x002fe200078e0202 */
[----:B------:R-:W-:-:S03]  /*0240*/  CS2R R20, SRZ ;  /* 0x0000000000147805 */ /* 0x000fc6000001ff00 */
[--C-:B------:R-:W-:Y:S01]  /*0250*/  IMAD.WIDE R2, R19, 0x4, R26.reuse ;  /* 0x0000000413027825 */ /* 0x100fe200078e021a */
[----:B---3--:R-:W-:Y:S02]  /*0260*/  CS2R R16, SRZ ;  /* 0x0000000000107805 */ /* 0x008fe4000001ff00 */
[----:B------:R-:W-:Y:S01]  /*0270*/  CS2R R18, SRZ ;  /* 0x0000000000127805 */ /* 0x000fe2000001ff00 */
[----:B------:R-:W-:Y:S01]  /*0280*/  IMAD.WIDE R26, R23, 0x4, R26 ;  /* 0x00000004171a7825 */ /* 0x000fe200078e021a */
[----:B------:R-:W-:-:S04]  /*0290*/  CS2R R22, SRZ ;  /* 0x0000000000167805 */ /* 0x000fc8000001ff00 */
[----:B------:R1:W3:Y:S04]  /*02a0*/  @P2 LDG.E.128 R16, desc[UR6][R2.64] ;  /* 0x0000000602102981 */ /* 0x0002e8000c1e1d00 */
[----:B------:R-:W3:Y:S01]  /*02b0*/  @P3 LDG.E.128 R20, desc[UR6][R26.64] ;  /* 0x000000061a143981 */ /* 0x000ee2000c1e1d00 */
[----:B------:R-:W1:Y:S01]  /*02c0*/  S2UR UR5, SR_CgaCtaId ;  /* 0x00000000000579c3 */ /* 0x000e620000008800 */
[----:B------:R-:W-:Y:S02]  /*02d0*/  UMOV UR4, 0x400 ;  /* 0x0000040000047882 */ /* 0x000fe40000000000 */
[----:B01----:R-:W-:Y:S01]  /*02e0*/  UPRMT UR4, UR5, 0x654, UR4 ;  /* 0x0000065405047896 */ /* 0x003fe20008000004 */
[----:B--2---:R-:W-:Y:S02]  /*02f0*/  SEL R5, R5, RZ, !P4 ;  /* 0x000000ff05057207 */ /* 0x004fe40006000000 */
[----:B----4-:R-:W-:-:S02]  /*0300*/  SEL R28, R9, RZ, P0 ;  /* 0x000000ff091c7207 */ /* 0x010fc40000000000 */
[----:B------:R-:W-:Y:S02]  /*0310*/  SEL R4, R4, RZ, !P4 ;  /* 0x000000ff04047207 */ /* 0x000fe40006000000 */
[----:B------:R-:W-:Y:S01]  /*0320*/  SEL R24, R8, RZ, P0 ;  /* 0x000000ff08187207 */ /* 0x000fe20000000000 */
[-C--:B------:R-:W-:Y:S01]  /*0330*/  FMUL R29, R28, R5.reuse ;  /* 0x000000051c1d7220 */ /* 0x080fe20000400000 */
[----:B-----5:R-:W-:Y:S02]  /*0340*/  SEL R28, R13, RZ, P1 ;  /* 0x000000ff0d1c7207 */ /* 0x020fe40000800000 */
[----:B------:R-:W-:Y:S01]  /*0350*/  SEL R9, R10, RZ, P0 ;  /* 0x000000ff0a097207 */ /* 0x000fe20000000000 */
[----:B------:R-:W-:Y:S01]  /*0360*/  FFMA R10, R24, R4, R29 ;  /* 0x00000004180a7223 */ /* 0x000fe2000000001d */
[----:B------:R-:W-:Y:S01]  /*0370*/  SEL R6, R6, RZ, !P4 ;  /* 0x000000ff06067207 */ /* 0x000fe20006000000 */
[----:B------:R-:W-:Y:S01]  /*0380*/  FMUL R3, R28, R5 ;  /* 0x000000051c037220 */ /* 0x000fe20000400000 */
[----:B------:R-:W-:-:S02]  /*0390*/  SEL R12, R12, RZ, P1 ;  /* 0x000000ff0c0c7207 */ /* 0x000fc40000800000 */
[----:B------:R-:W-:Y:S01]  /*03a0*/  SEL R14, R14, RZ, P1 ;  /* 0x000000ff0e0e7207 */ /* 0x000fe20000800000 */
[----:B------:R-:W-:Y:S02]  /*03b0*/  FFMA R9, R9, R6, R10 ;  /* 0x0000000609097223 */ /* 0x000fe4000000000a */
[----:B------:R-:W-:Y:S01]  /*03c0*/  FFMA R3, R12, R4, R3 ;  /* 0x000000040c037223 */ /* 0x000fe20000000003 */
[----:B---3--:R-:W-:Y:S02]  /*03d0*/  SEL R10, R17, RZ, P2 ;  /* 0x000000ff110a7207 */ /* 0x008fe40001000000 */
[----:B------:R-:W-:Y:S02]  /*03e0*/  SEL R8, R11, RZ, P0 ;  /* 0x000000ff0b087207 */ /* 0x000fe40000000000 */
[----:B------:R-:W-:Y:S01]  /*03f0*/  SEL R12, R21, RZ, P3 ;  /* 0x000000ff150c7207 */ /* 0x000fe20001800000 */
[----:B------:R-:W-:Y:S01]  /*0400*/  FFMA R11, R14, R6, R3 ;  /* 0x000000060e0b7223 */ /* 0x000fe20000000003 */
[----:B------:R-:W-:Y:S01]  /*0410*/  SEL R16, R16, RZ, P2 ;  /* 0x000000ff10107207 */ /* 0x000fe20001000000 */
[-C--:B------:R-:W-:Y:S01]  /*0420*/  FMUL R3, R10, R5.reuse ;  /* 0x000000050a037220 */ /* 0x080fe20000400000 */
[----:B------:R-:W-:Y:S01]  /*0430*/  SEL R20, R20, RZ, P3 ;  /* 0x000000ff14147207 */ /* 0x000fe20001800000 */
[----:B------:R-:W-:Y:S01]  /*0440*/  FMUL R5, R12, R5 ;  /* 0x000000050c057220 */ /* 0x000fe20000400000 */
[----:B------:R-:W-:Y:S01]  /*0450*/  SEL R18, R18, RZ, P2 ;  /* 0x000000ff12127207 */ /* 0x000fe20001000000 */
[-C--:B------:R-:W-:Y:S01]  /*0460*/  FFMA R3, R16, R4.reuse, R3 ;  /* 0x0000000410037223 */ /* 0x080fe20000000003 */
[----:B------:R-:W-:Y:S01]  /*0470*/  SEL R22, R22, RZ, P3 ;  /* 0x000000ff16167207 */ /* 0x000fe20001800000 */
[----:B------:R-:W-:Y:S01]  /*0480*/  FFMA R5, R20, R4, R5 ;  /* 0x0000000414057223 */ /* 0x000fe20000000005 */
[----:B------:R-:W-:Y:S01]  /*0490*/  SEL R2, R15, RZ, P1 ;  /* 0x000000ff0f027207 */ /* 0x000fe20000800000 */
[-C--:B------:R-:W-:Y:S01]  /*04a0*/  FFMA R4, R18, R6.reuse, R3 ;  /* 0x0000000612047223 */ /* 0x080fe20000000003 */
[----:B------:R-:W-:Y:S01]  /*04b0*/  SEL R7, R7, RZ, !P4 ;  /* 0x000000ff07077207 */ /* 0x000fe20006000000 */
[----:B------:R-:W-:Y:S01]  /*04c0*/  FFMA R6, R22, R6, R5 ;  /* 0x0000000616067223 */ /* 0x000fe20000000005 */
[----:B------:R-:W-:-:S02]  /*04d0*/  SEL R19, R19, RZ, P2 ;  /* 0x000000ff13137207 */ /* 0x000fc40001000000 */
[----:B------:R-:W-:Y:S01]  /*04e0*/  SEL R23, R23, RZ, P3 ;  /* 0x000000ff17177207 */ /* 0x000fe20001800000 */
[-C--:B------:R-:W-:Y:S01]  /*04f0*/  FFMA R8, R8, R7.reuse, R9 ;  /* 0x0000000708087223 */ /* 0x080fe20000000009 */
[-C--:B------:R-:W-:Y:S01]  /*0500*/  FFMA R2, R2, R7.reuse, R11 ;  /* 0x0000000702027223 */ /* 0x080fe2000000000b */
[-C--:B------:R-:W-:Y:S02]  /*0510*/  FFMA R4, R19, R7.reuse, R4 ;  /* 0x0000000713047223 */ /* 0x080fe40000000004 */
[----:B------:R-:W-:Y:S01]  /*0520*/  FFMA R6, R23, R7, R6 ;  /* 0x0000000717067223 */ /* 0x000fe20000000006 */
[----:B------:R-:W-:Y:S02]  /*0530*/  FSEL R8, R8, RZ, P0 ;  /* 0x000000ff08087208 */ /* 0x000fe40000000000 */
[----:B------:R-:W-:Y:S02]  /*0540*/  FSEL R2, R2, RZ, P1 ;  /* 0x000000ff02027208 */ /* 0x000fe40000800000 */
[----:B------:R-:W-:-:S02]  /*0550*/  FSEL R4, R4, RZ, P2 ;  /* 0x000000ff04047208 */ /* 0x000fc40001000000 */
[----:B------:R-:W-:Y:S01]  /*0560*/  FSEL R6, R6, RZ, P3 ;  /* 0x000000ff06067208 */ /* 0x000fe20001800000 */
[----:B------:R-:W0:Y:S04]  /*0570*/  SHFL.BFLY PT, R3, R8, 0x10, 0x1f ;  /* 0x0e001f0008037f89 */ /* 0x000e2800000e0000 */
[----:B------:R-:W1:Y:S04]  /*0580*/  SHFL.BFLY PT, R5, R2, 0x10, 0x1f ;  /* 0x0e001f0002057f89 */ /* 0x000e6800000e0000 */
[----:B------:R-:W2:Y:S04]  /*0590*/  SHFL.BFLY PT, R9, R4, 0x10, 0x1f ;  /* 0x0e001f0004097f89 */ /* 0x000ea800000e0000 */
[----:B------:R-:W3:Y:S01]  /*05a0*/  SHFL.BFLY PT, R13, R6, 0x10, 0x1f ;  /* 0x0e001f00060d7f89 */ /* 0x000ee200000e0000 */
[----:B0-----:R-:W-:Y:S01]  /*05b0*/  FADD R3, R8, R3 ;  /* 0x0000000308037221 */ /* 0x001fe20000000000 */
[----:B-1----:R-:W-:Y:S01]  /*05c0*/  FADD R7, R2, R5 ;  /* 0x0000000502077221 */ /* 0x002fe20000000000 */
[----:B--2---:R-:W-:Y:S01]  /*05d0*/  FADD R11, R4, R9 ;  /* 0x00000009040b7221 */ /* 0x004fe20000000000 */
[----:B---3--:R-:W-:-:S02]  /*05e0*/  FADD R13, R6, R13 ;  /* 0x0000000d060d7221 */ /* 0x008fc40000000000 */
        /* <DEDUP_REMOVED lines=28> */
[----:B------:R-:W-:-:S04]  /*07b0*/  SHF.R.U32.HI R6, RZ, 0x5, R25 ;  /* 0x00000005ff067819 */ /* 0x000fc80000011619 */
[----:B------:R-:W-:Y:S02]  /*07c0*/  SGXT.U32 R6, R6, 0x3 ;  /* 0x000000030606781a */ /* 0x000fe40000000000 */
[----:B------:R-:W-:Y:S02]  /*07d0*/  LOP3.LUT R5, R0, 0x1f, R25, 0xf8, !PT ;  /* 0x0000001f00057812 */ /* 0x000fe400078ef819 */
[----:B------:R-:W-:Y:S01]  /*07e0*/  LEA R0, R6, UR4, 0x2 ;  /* 0x0000000406007c11 */ /* 0x000fe2000f8e10ff */
[----:B0-----:R-:W-:Y:S01]  /*07f0*/  FADD R3, R2, R3 ;  /* 0x0000000302037221 */ /* 0x001fe20000000000 */
[----:B-1----:R-:W-:Y:S01]  /*0800*/  FADD R7, R4, R7 ;  /* 0x0000000704077221 */ /* 0x002fe20000000000 */
[----:B--2---:R-:W-:Y:S01]  /*0810*/  FADD R11, R8, R11 ;  /* 0x0000000b080b7221 */ /* 0x004fe20000000000 */
[----:B---3--:R-:W-:Y:S02]  /*0820*/  FADD R9, R10, R9 ;  /* 0x000000090a097221 */ /* 0x008fe40000000000 */
[----:B------:R0:W-:Y:S04]  /*0830*/  STS [R0], R3 ;  /* 0x0000000300007388 */ /* 0x0001e80000000800 */
[----:B------:R0:W-:Y:S04]  /*0840*/  STS [R0+0x20], R7 ;  /* 0x0000200700007388 */ /* 0x0001e80000000800 */
[----:B------:R0:W-:Y:S04]  /*0850*/  STS [R0+0x40], R11 ;  /* 0x0000400b00007388 */ /* 0x0001e80000000800 */
[----:B------:R0:W-:Y:S01]  /*0860*/  STS [R0+0x60], R9 ;  /* 0x0000600900007388 */ /* 0x0001e20000000800 */
[----:B------:R-:W-:Y:S01]  /*0870*/  BAR.SYNC.DEFER_BLOCKING 0x0 ;  /* 0x0000000000007b1d */ /* 0x000fe20000010000 */
[----:B------:R-:W-:-:S04]  /*0880*/  LOP3.LUT P0, RZ, R25, 0xe0, RZ, 0xc0, !PT ;  /* 0x000000e019ff7812 */ /* 0x000fc8000780c0ff */
[----:B------:R-:W-:Y:S02]  /*0890*/  ISETP.LT.AND P0, PT, R5, 0x40, !P0 ;  /* 0x000000400500780c */ /* 0x000fe40004701270 */
[----:B------:R-:W-:-:S04]  /*08a0*/  LOP3.LUT R4, R25, 0x1f, RZ, 0xc0, !PT ;  /* 0x0000001f19047812 */ /* 0x000fc800078ec0ff */
[----:B------:R-:W-:-:S07]  /*08b0*/  LEA R4, R4, UR4, 0x2 ;  /* 0x0000000404047c11 */ /* 0x000fce000f8e10ff */
[----:B0-----:R-:W-:Y:S05]  /*08c0*/  @!P0 EXIT ;  /* 0x000000000000894d */ /* 0x001fea0003800000 */
[----:B------:R-:W0:Y:S01]  /*08d0*/  LDS R7, [R4] ;  /* 0x0000000004077984 */ /* 0x000e220000000800 */
[----:B------:R-:W1:Y:S02]  /*08e0*/  LDC.64 R2, c[0x0][0x220] ;  /* 0x00008800ff027b82 */ /* 0x000e640000000a00 */
[----:B-1----:R-:W-:-:S05]  /*08f0*/  IMAD.WIDE R2, R5, 0x4, R2 ;  /* 0x0000000405027825 */ /* 0x002fca00078e0202 */
[----:B0-----:R-:W-:Y:S01]  /*0900*/  STG.E desc[UR6][R2.64], R7 ;  /* 0x0000000702007986 */ /* 0x001fe2000c101906 */
[----:B------:R-:W-:Y:S05]  /*0910*/  EXIT ;  /* 0x000000000000794d */ /* 0x000fea0003800000 */
.L_x_0:
[----:B------:R-:W-:-:S00]  /*0920*/  BRA `(.L_x_0) ;  /* 0xfffffffc00fc7947 */ /* 0x000fc0000383ffff */
[----:B------:R-:W-:-:S00]  /*0930*/  NOP ;  /* 0x0000000000007918 */ /* 0x000fc00000000000 */
        /* <DEDUP_REMOVED lines=12> */
.L_x_1:


//--------------------- .nv.shared.triton_per_fused_mv_0 --------------------------
	.section	.nv.shared.triton_per_fused_mv_0,"aw",@nobits
	.sectionflags	@""
	.align	16
	.zero		1024


//--------------------- .nv.constant0.triton_per_fused_mv_0 --------------------------
	.section	.nv.constant0.triton_per_fused_mv_0,"a",@progbits
	.sectionflags	@""
	.align	4
.nv.constant0.triton_per_fused_mv_0:
	.zero		560
